//
// Generated by NVIDIA NVVM Compiler
//
// Compiler Build ID: CL-36424714
// Cuda compilation tools, release 13.0, V13.0.88
// Based on NVVM 20.0.0
//

.version 9.0
.target sm_100
.address_size 64

	// .globl	_Z20addVectorsBlockSizeNPiS_S_i

.visible .entry _Z20addVectorsBlockSizeNPiS_S_i(
	.param .u64 .ptr .align 1 _Z20addVectorsBlockSizeNPiS_S_i_param_0,
	.param .u64 .ptr .align 1 _Z20addVectorsBlockSizeNPiS_S_i_param_1,
	.param .u64 .ptr .align 1 _Z20addVectorsBlockSizeNPiS_S_i_param_2,
	.param .u32 _Z20addVectorsBlockSizeNPiS_S_i_param_3
)
{
	.reg .pred 	%p<2>;
	.reg .b32 	%r<9>;
	.reg .b64 	%rd<11>;

	ld.param.u64 	%rd1, [_Z20addVectorsBlockSizeNPiS_S_i_param_0];
	ld.param.u64 	%rd2, [_Z20addVectorsBlockSizeNPiS_S_i_param_1];
	ld.param.u64 	%rd3, [_Z20addVectorsBlockSizeNPiS_S_i_param_2];
	ld.param.u32 	%r2, [_Z20addVectorsBlockSizeNPiS_S_i_param_3];
	mov.u32 	%r3, %ctaid.x;
	mov.u32 	%r4, %ntid.x;
	mov.u32 	%r5, %tid.x;
	mad.lo.s32 	%r1, %r3, %r4, %r5;
	setp.ge.s32 	%p1, %r1, %r2;
	@%p1 bra 	$L__BB0_2;
	cvta.to.global.u64 	%rd4, %rd1;
	cvta.to.global.u64 	%rd5, %rd2;
	cvta.to.global.u64 	%rd6, %rd3;
	mul.wide.s32 	%rd7, %r1, 4;
	add.s64 	%rd8, %rd4, %rd7;
	ld.global.u32 	%r6, [%rd8];
	add.s64 	%rd9, %rd5, %rd7;
	ld.global.u32 	%r7, [%rd9];
	add.s32 	%r8, %r7, %r6;
	add.s64 	%rd10, %rd6, %rd7;
	st.global.u32 	[%rd10], %r8;
$L__BB0_2:
	ret;

}
	// .globl	_Z18addVectorsNThreadsPiS_S_i
.visible .entry _Z18addVectorsNThreadsPiS_S_i(
	.param .u64 .ptr .align 1 _Z18addVectorsNThreadsPiS_S_i_param_0,
	.param .u64 .ptr .align 1 _Z18addVectorsNThreadsPiS_S_i_param_1,
	.param .u64 .ptr .align 1 _Z18addVectorsNThreadsPiS_S_i_param_2,
	.param .u32 _Z18addVectorsNThreadsPiS_S_i_param_3
)
{
	.reg .pred 	%p<3>;
	.reg .b32 	%r<10>;
	.reg .b64 	%rd<11>;

	ld.param.u64 	%rd4, [_Z18addVectorsNThreadsPiS_S_i_param_0];
	ld.param.u64 	%rd5, [_Z18addVectorsNThreadsPiS_S_i_param_1];
	ld.param.u64 	%rd6, [_Z18addVectorsNThreadsPiS_S_i_param_2];
	ld.param.u32 	%r5, [_Z18addVectorsNThreadsPiS_S_i_param_3];
	mov.u32 	%r9, %tid.x;
	setp.ge.s32 	%p1, %r9, %r5;
	@%p1 bra 	$L__BB1_3;
	mov.u32 	%r2, %ntid.x;
	cvta.to.global.u64 	%rd1, %rd4;
	cvta.to.global.u64 	%rd2, %rd5;
	cvta.to.global.u64 	%rd3, %rd6;
$L__BB1_2:
	mul.wide.s32 	%rd7, %r9, 4;
	add.s64 	%rd8, %rd1, %rd7;
	ld.global.u32 	%r6, [%rd8];
	add.s64 	%rd9, %rd2, %rd7;
	ld.global.u32 	%r7, [%rd9];
	add.s32 	%r8, %r7, %r6;
	add.s64 	%rd10, %rd3, %rd7;
	st.global.u32 	[%rd10], %r8;
	add.s32 	%r9, %r9, %r2;
	setp.lt.s32 	%p2, %r9, %r5;
	@%p2 bra 	$L__BB1_2;
$L__BB1_3:
	ret;

}


// ===== COMPILED SASS (sm_100) =====

	.target	sm_100

	.elftype	@"ET_EXEC"


//--------------------- .note.nv.tkinfo           --------------------------
	.section	.note.nv.tkinfo,"",@"SHT_NOTE"
	.sectionflags	@"SHF_NOTE_NV_TKINFO"
	.tkinfo
        /*0018*/ 	.word	0x00000002
        /*0030*/ 	.string	""
        /*0030*/ 	.string	"ptxas"
        /*0030*/ 	.string	"Cuda compilation tools, release 13.0, V13.0.88"
        /*0030*/ 	.string	"Build cuda_13.0.r13.0/compiler.36424714_0"
        /*0030*/ 	.string	"-arch sm_100 -m 64 "



//--------------------- .note.nv.cuinfo           --------------------------
	.section	.note.nv.cuinfo,"",@"SHT_NOTE"
	.sectionflags	@"SHF_NOTE_NV_CUINFO"
        /*0018*/ 	.short	0x0002
        /*001a*/ 	.short	0x0064
        /*001c*/ 	.short	0x0082
	.zero		2


//--------------------- .nv.info                  --------------------------
	.section	.nv.info,"",@"SHT_CUDA_INFO"
	.align	4


	//----- nvinfo : EIATTR_REGCOUNT
	.align		4
        /*0000*/ 	.byte	0x04, 0x2f
        /*0002*/ 	.short	(.L_1 - .L_0)
	.align		4
.L_0:
        /*0004*/ 	.word	index@(_Z20addVectorsBlockSizeNPiS_S_i)
        /*0008*/ 	.word	0x0000000c


	//----- nvinfo : EIATTR_FRAME_SIZE
	.align		4
.L_1:
        /*000c*/ 	.byte	0x04, 0x11
        /*000e*/ 	.short	(.L_3 - .L_2)
	.align		4
.L_2:
        /*0010*/ 	.word	index@(_Z20addVectorsBlockSizeNPiS_S_i)
        /*0014*/ 	.word	0x00000000


	//----- nvinfo : EIATTR_REGCOUNT
	.align		4
.L_3:
        /*0018*/ 	.byte	0x04, 0x2f
        /*001a*/ 	.short	(.L_5 - .L_4)
	.align		4
.L_4:
        /*001c*/ 	.word	index@(_Z18addVectorsNThreadsPiS_S_i)
        /*0020*/ 	.word	0x00000014


	//----- nvinfo : EIATTR_FRAME_SIZE
	.align		4
.L_5:
        /*0024*/ 	.byte	0x04, 0x11
        /*0026*/ 	.short	(.L_7 - .L_6)
	.align		4
.L_6:
        /*0028*/ 	.word	index@(_Z18addVectorsNThreadsPiS_S_i)
        /*002c*/ 	.word	0x00000000


	//----- nvinfo : EIATTR_MIN_STACK_SIZE
	.align		4
.L_7:
        /*0030*/ 	.byte	0x04, 0x12
        /*0032*/ 	.short	(.L_9 - .L_8)
	.align		4
.L_8:
        /*0034*/ 	.word	index@(_Z18addVectorsNThreadsPiS_S_i)
        /*0038*/ 	.word	0x00000000


	//----- nvinfo : EIATTR_MIN_STACK_SIZE
	.align		4
.L_9:
        /*003c*/ 	.byte	0x04, 0x12
        /*003e*/ 	.short	(.L_11 - .L_10)
	.align		4
.L_10:
        /*0040*/ 	.word	index@(_Z20addVectorsBlockSizeNPiS_S_i)
        /*0044*/ 	.word	0x00000000
.L_11:


//--------------------- .nv.compat                --------------------------
	.section	.nv.compat,"",@"SHT_CUDA_COMPAT_INFO"
	.align	4
        /*0000*/ 	.byte	0x02, 0x09, 0x00, 0x00, 0x02, 0x02, 0x01, 0x00, 0x02, 0x05, 0x05, 0x00, 0x03, 0x07, 0x01, 0x01
        /*0010*/ 	.byte	0x02, 0x03, 0x00, 0x00, 0x02, 0x06, 0x01, 0x00, 0x04, 0x0b, 0x08, 0x00, 0x09, 0x00, 0x00, 0x00
        /*0020*/ 	.byte	0x00, 0x00, 0x00, 0x00


//--------------------- .nv.info._Z18addVectorsNThreadsPiS_S_i --------------------------
	.section	.nv.info._Z18addVectorsNThreadsPiS_S_i,"",@"SHT_CUDA_INFO"
	.sectionflags	@""
	.align	4


	//----- nvinfo : EIATTR_CUDA_API_VERSION
	.align		4
        /*0000*/ 	.byte	0x04, 0x37
        /*0002*/ 	.short	(.L_13 - .L_12)
.L_12:
        /*0004*/ 	.word	0x00000082


	//----- nvinfo : EIATTR_KPARAM_INFO
	.align		4
.L_13:
        /*0008*/ 	.byte	0x04, 0x17
        /*000a*/ 	.short	(.L_15 - .L_14)
.L_14:
        /*000c*/ 	.word	0x00000000
        /*0010*/ 	.short	0x0003
        /*0012*/ 	.short	0x0018
        /*0014*/ 	.byte	0x00, 0xf0, 0x11, 0x00


	//----- nvinfo : EIATTR_KPARAM_INFO
	.align		4
.L_15:
        /*0018*/ 	.byte	0x04, 0x17
        /*001a*/ 	.short	(.L_17 - .L_16)
.L_16:
        /*001c*/ 	.word	0x00000000
        /*0020*/ 	.short	0x0002
        /*0022*/ 	.short	0x0010
        /*0024*/ 	.byte	0x00, 0xf5, 0x21, 0x00


	//----- nvinfo : EIATTR_KPARAM_INFO
	.align		4
.L_17:
        /*0028*/ 	.byte	0x04, 0x17
        /*002a*/ 	.short	(.L_19 - .L_18)
.L_18:
        /*002c*/ 	.word	0x00000000
        /*0030*/ 	.short	0x0001
        /*0032*/ 	.short	0x0008
        /*0034*/ 	.byte	0x00, 0xf5, 0x21, 0x00


	//----- nvinfo : EIATTR_KPARAM_INFO
	.align		4
.L_19:
        /*0038*/ 	.byte	0x04, 0x17
        /*003a*/ 	.short	(.L_21 - .L_20)
.L_20:
        /*003c*/ 	.word	0x00000000
        /*0040*/ 	.short	0x0000
        /*0042*/ 	.short	0x0000
        /*0044*/ 	.byte	0x00, 0xf5, 0x21, 0x00


	//----- nvinfo : EIATTR_SPARSE_MMA_MASK
	.align		4
.L_21:
        /*0048*/ 	.byte	0x03, 0x50
        /*004a*/ 	.short	0x0000


	//----- nvinfo : EIATTR_MAXREG_COUNT
	.align		4
        /*004c*/ 	.byte	0x03, 0x1b
        /*004e*/ 	.short	0x00ff


	//----- nvinfo : EIATTR_MERCURY_ISA_VERSION
	.align		4
        /*0050*/ 	.byte	0x03, 0x5f
        /*0052*/ 	.short	0x0101


	//----- nvinfo : EIATTR_VRC_CTA_INIT_COUNT
	.align		4
        /*0054*/ 	.byte	0x02, 0x4a
	.zero		1
	.zero		1


	//----- nvinfo : EIATTR_EXIT_INSTR_OFFSETS
	.align		4
        /*0058*/ 	.byte	0x04, 0x1c
        /*005a*/ 	.short	(.L_23 - .L_22)


	//   ....[0]....
.L_22:
        /*005c*/ 	.word	0x00000040


	//   ....[1]....
        /*0060*/ 	.word	0x00000140


	//----- nvinfo : EIATTR_CRS_STACK_SIZE
	.align		4
.L_23:
        /*0064*/ 	.byte	0x04, 0x1e
        /*0066*/ 	.short	(.L_25 - .L_24)
.L_24:
        /*0068*/ 	.word	0x00000000


	//----- nvinfo : EIATTR_CBANK_PARAM_SIZE
	.align		4
.L_25:
        /*006c*/ 	.byte	0x03, 0x19
        /*006e*/ 	.short	0x001c


	//----- nvinfo : EIATTR_PARAM_CBANK
	.align		4
        /*0070*/ 	.byte	0x04, 0x0a
        /*0072*/ 	.short	(.L_27 - .L_26)
	.align		4
.L_26:
        /*0074*/ 	.word	index@(.nv.constant0._Z18addVectorsNThreadsPiS_S_i)
        /*0078*/ 	.short	0x0380
        /*007a*/ 	.short	0x001c


	//----- nvinfo : EIATTR_SW_WAR
	.align		4
.L_27:
        /*007c*/ 	.byte	0x04, 0x36
        /*007e*/ 	.short	(.L_29 - .L_28)
.L_28:
        /*0080*/ 	.word	0x00000008
.L_29:


//--------------------- .nv.info._Z20addVectorsBlockSizeNPiS_S_i --------------------------
	.section	.nv.info._Z20addVectorsBlockSizeNPiS_S_i,"",@"SHT_CUDA_INFO"
	.sectionflags	@""
	.align	4


	//----- nvinfo : EIATTR_CUDA_API_VERSION
	.align		4
        /*0000*/ 	.byte	0x04, 0x37
        /*0002*/ 	.short	(.L_31 - .L_30)
.L_30:
        /*0004*/ 	.word	0x00000082


	//----- nvinfo : EIATTR_KPARAM_INFO
	.align		4
.L_31:
        /*0008*/ 	.byte	0x04, 0x17
        /*000a*/ 	.short	(.L_33 - .L_32)
.L_32:
        /*000c*/ 	.word	0x00000000
        /*0010*/ 	.short	0x0003
        /*0012*/ 	.short	0x0018
        /*0014*/ 	.byte	0x00, 0xf0, 0x11, 0x00


	//----- nvinfo : EIATTR_KPARAM_INFO
	.align		4
.L_33:
        /*0018*/ 	.byte	0x04, 0x17
        /*001a*/ 	.short	(.L_35 - .L_34)
.L_34:
        /*001c*/ 	.word	0x00000000
        /*0020*/ 	.short	0x0002
        /*0022*/ 	.short	0x0010
        /*0024*/ 	.byte	0x00, 0xf5, 0x21, 0x00


	//----- nvinfo : EIATTR_KPARAM_INFO
	.align		4
.L_35:
        /*0028*/ 	.byte	0x04, 0x17
        /*002a*/ 	.short	(.L_37 - .L_36)
.L_36:
        /*002c*/ 	.word	0x00000000
        /*0030*/ 	.short	0x0001
        /*0032*/ 	.short	0x0008
        /*0034*/ 	.byte	0x00, 0xf5, 0x21, 0x00


	//----- nvinfo : EIATTR_KPARAM_INFO
	.align		4
.L_37:
        /*0038*/ 	.byte	0x04, 0x17
        /*003a*/ 	.short	(.L_39 - .L_38)
.L_38:
        /*003c*/ 	.word	0x00000000
        /*0040*/ 	.short	0x0000
        /*0042*/ 	.short	0x0000
        /*0044*/ 	.byte	0x00, 0xf5, 0x21, 0x00


	//----- nvinfo : EIATTR_SPARSE_MMA_MASK
	.align		4
.L_39:
        /*0048*/ 	.byte	0x03, 0x50
        /*004a*/ 	.short	0x0000


	//----- nvinfo : EIATTR_MAXREG_COUNT
	.align		4
        /*004c*/ 	.byte	0x03, 0x1b
        /*004e*/ 	.short	0x00ff


	//----- nvinfo : EIATTR_MERCURY_ISA_VERSION
	.align		4
        /*0050*/ 	.byte	0x03, 0x5f
        /*0052*/ 	.short	0x0101


	//----- nvinfo : EIATTR_VRC_CTA_INIT_COUNT
	.align		4
        /*0054*/ 	.byte	0x02, 0x4a
	.zero		1
	.zero		1


	//----- nvinfo : EIATTR_EXIT_INSTR_OFFSETS
	.align		4
        /*0058*/ 	.byte	0x04, 0x1c
        /*005a*/ 	.short	(.L_41 - .L_40)


	//   ....[0]....
.L_40:
        /*005c*/ 	.word	0x00000070


	//   ....[1]....
        /*0060*/ 	.word	0x00000130


	//----- nvinfo : EIATTR_CBANK_PARAM_SIZE
	.align		4
.L_41:
        /*0064*/ 	.byte	0x03, 0x19
        /*0066*/ 	.short	0x001c


	//----- nvinfo : EIATTR_PARAM_CBANK
	.align		4
        /*0068*/ 	.byte	0x04, 0x0a
        /*006a*/ 	.short	(.L_43 - .L_42)
	.align		4
.L_42:
        /*006c*/ 	.word	index@(.nv.constant0._Z20addVectorsBlockSizeNPiS_S_i)
        /*0070*/ 	.short	0x0380
        /*0072*/ 	.short	0x001c


	//----- nvinfo : EIATTR_SW_WAR
	.align		4
.L_43:
        /*0074*/ 	.byte	0x04, 0x36
        /*0076*/ 	.short	(.L_45 - .L_44)
.L_44:
        /*0078*/ 	.word	0x00000008
.L_45:


//--------------------- .nv.callgraph             --------------------------
	.section	.nv.callgraph,"",@"SHT_CUDA_CALLGRAPH"
	.align	4
	.sectionentsize	8
	.align		4
        /*0000*/ 	.word	0x00000000
	.align		4
        /*0004*/ 	.word	0xffffffff
	.align		4
        /*0008*/ 	.word	0x00000000
	.align		4
        /*000c*/ 	.word	0xfffffffe
	.align		4
        /*0010*/ 	.word	0x00000000
	.align		4
        /*0014*/ 	.word	0xfffffffd
	.align		4
        /*0018*/ 	.word	0x00000000
	.align		4
        /*001c*/ 	.word	0xfffffffc


//--------------------- .text._Z18addVectorsNThreadsPiS_S_i --------------------------
	.section	.text._Z18addVectorsNThreadsPiS_S_i,"ax",@progbits
	.align	128
        .global         _Z18addVectorsNThreadsPiS_S_i
        .type           _Z18addVectorsNThreadsPiS_S_i,@function
        .size           _Z18addVectorsNThreadsPiS_S_i,(.L_x_3 - _Z18addVectorsNThreadsPiS_S_i)
        .other          _Z18addVectorsNThreadsPiS_S_i,@"STO_CUDA_ENTRY STV_DEFAULT"
_Z18addVectorsNThreadsPiS_S_i:
.text._Z18addVectorsNThreadsPiS_S_i:
[----:B------:R-:W-:Y:S01]  /*0000*/  LDC R1, c[0x0][0x37c] ;  /* 0x0000df00ff017b82 */ /* 0x000fe20000000800 */
[----:B------:R-:W0:Y:S01]  /*0010*/  S2R R15, SR_TID.X ;  /* 0x00000000000f7919 */ /* 0x000e220000002100 */
[----:B------:R-:W0:Y:S02]  /*0020*/  LDCU UR5, c[0x0][0x398] ;  /* 0x00007300ff0577ac */ /* 0x000e240008000800 */
[----:B0-----:R-:W-:-:S13]  /*0030*/  ISETP.GE.AND P0, PT, R15, UR5, PT ;  /* 0x000000050f007c0c */ /* 0x001fda000bf06270 */
[----:B------:R-:W-:Y:S05]  /*0040*/  @P0 EXIT ;  /* 0x000000000000094d */ /* 0x000fea0003800000 */
[----:B------:R-:W0:Y:S01]  /*0050*/  LDC.64 R12, c[0x0][0x390] ;  /* 0x0000e400ff0c7b82 */ /* 0x000e220000000a00 */
[----:B------:R-:W1:Y:S01]  /*0060*/  LDCU UR4, c[0x0][0x360] ;  /* 0x00006c00ff0477ac */ /* 0x000e620008000800 */
[----:B------:R-:W2:Y:S06]  /*0070*/  LDCU.64 UR6, c[0x0][0x358] ;  /* 0x00006b00ff0677ac */ /* 0x000eac0008000a00 */
[----:B------:R-:W3:Y:S08]  /*0080*/  LDC.64 R8, c[0x0][0x380] ;  /* 0x0000e000ff087b82 */ /* 0x000ef00000000a00 */
[----:B------:R-:W4:Y:S02]  /*0090*/  LDC.64 R10, c[0x0][0x388] ;  /* 0x0000e200ff0a7b82 */ /* 0x000f240000000a00 */
.L_x_0:
[----:B---3--:R-:W-:-:S04]  /*00a0*/  IMAD.WIDE R2, R15, 0x4, R8 ;  /* 0x000000040f027825 */ /* 0x008fc800078e0208 */
[C---:B----4-:R-:W-:Y:S02]  /*00b0*/  IMAD.WIDE R4, R15.reuse, 0x4, R10 ;  /* 0x000000040f047825 */ /* 0x050fe400078e020a */
[----:B--2---:R-:W2:Y:S04]  /*00c0*/  LDG.E R2, desc[UR6][R2.64] ;  /* 0x0000000602027981 */ /* 0x004ea8000c1e1900 */
[----:B------:R-:W2:Y:S01]  /*00d0*/  LDG.E R5, desc[UR6][R4.64] ;  /* 0x0000000604057981 */ /* 0x000ea2000c1e1900 */
[C---:B0-----:R-:W-:Y:S01]  /*00e0*/  IMAD.WIDE R6, R15.reuse, 0x4, R12 ;  /* 0x000000040f067825 */ /* 0x041fe200078e020c */
[----:B-1----:R-:W-:-:S04]  /*00f0*/  IADD3 R15, PT, PT, R15, UR4, RZ ;  /* 0x000000040f0f7c10 */ /* 0x002fc8000fffe0ff */
[----:B------:R-:W-:Y:S02]  /*0100*/  ISETP.GE.AND P0, PT, R15, UR5, PT ;  /* 0x000000050f007c0c */ /* 0x000fe4000bf06270 */
[----:B--2---:R-:W-:-:S05]  /*0110*/  IADD3 R17, PT, PT, R2, R5, RZ ;  /* 0x0000000502117210 */ /* 0x004fca0007ffe0ff */
[----:B------:R0:W-:Y:S06]  /*0120*/  STG.E desc[UR6][R6.64], R17 ;  /* 0x0000001106007986 */ /* 0x0001ec000c101906 */
[----:B------:R-:W-:Y:S05]  /*0130*/  @!P0 BRA `(.L_x_0) ;  /* 0xfffffffc00d88947 */ /* 0x000fea000383ffff */
[----:B------:R-:W-:Y:S05]  /*0140*/  EXIT ;  /* 0x000000000000794d */ /* 0x000fea0003800000 */
.L_x_1:
[----:B------:R-:W-:-:S00]  /*0150*/  BRA `(.L_x_1) ;  /* 0xfffffffc00fc7947 */ /* 0x000fc0000383ffff */
[----:B------:R-:W-:-:S00]  /*0160*/  NOP ;  /* 0x0000000000007918 */ /* 0x000fc00000000000 */
        /* <DEDUP_REMOVED lines=9> */
.L_x_3:


//--------------------- .text._Z20addVectorsBlockSizeNPiS_S_i --------------------------
	.section	.text._Z20addVectorsBlockSizeNPiS_S_i,"ax",@progbits
	.align	128
        .global         _Z20addVectorsBlockSizeNPiS_S_i
        .type           _Z20addVectorsBlockSizeNPiS_S_i,@function
        .size           _Z20addVectorsBlockSizeNPiS_S_i,(.L_x_4 - _Z20addVectorsBlockSizeNPiS_S_i)
        .other          _Z20addVectorsBlockSizeNPiS_S_i,@"STO_CUDA_ENTRY STV_DEFAULT"
_Z20addVectorsBlockSizeNPiS_S_i:
.text._Z20addVectorsBlockSizeNPiS_S_i:
[----:B------:R-:W-:Y:S01]  /*0000*/  LDC R1, c[0x0][0x37c] ;  /* 0x0000df00ff017b82 */ /* 0x000fe20000000800 */
[----:B------:R-:W0:Y:S07]  /*0010*/  S2R R0, SR_TID.X ;  /* 0x0000000000007919 */ /* 0x000e2e0000002100 */
[----:B------:R-:W0:Y:S01]  /*0020*/  S2UR UR4, SR_CTAID.X ;  /* 0x00000000000479c3 */ /* 0x000e220000002500 */
[----:B------:R-:W1:Y:S07]  /*0030*/  LDCU UR5, c[0x0][0x398] ;  /* 0x00007300ff0577ac */ /* 0x000e6e0008000800 */
[----:B------:R-:W0:Y:S02]  /*0040*/  LDC R9, c[0x0][0x360] ;  /* 0x0000d800ff097b82 */ /* 0x000e240000000800 */
[----:B0-----:R-:W-:-:S05]  /*0050*/  IMAD R9, R9, UR4, R0 ;  /* 0x0000000409097c24 */ /* 0x001fca000f8e0200 */
[----:B-1----:R-:W-:-:S13]  /*0060*/  ISETP.GE.AND P0, PT, R9, UR5, PT ;  /* 0x0000000509007c0c */ /* 0x002fda000bf06270 */
[----:B------:R-:W-:Y:S05]  /*0070*/  @P0 EXIT ;  /* 0x000000000000094d */ /* 0x000fea0003800000 */
[----:B------:R-:W0:Y:S01]  /*0080*/  LDC.64 R2, c[0x0][0x380] ;  /* 0x0000e000ff027b82 */ /* 0x000e220000000a00 */
[----:B------:R-:W1:Y:S07]  /*0090*/  LDCU.64 UR4, c[0x0][0x358] ;  /* 0x00006b00ff0477ac */ /* 0x000e6e0008000a00 */
[----:B------:R-:W2:Y:S08]  /*00a0*/  LDC.64 R4, c[0x0][0x388] ;  /* 0x0000e200ff047b82 */ /* 0x000eb00000000a00 */
[----:B------:R-:W3:Y:S01]  /*00b0*/  LDC.64 R6, c[0x0][0x390] ;  /* 0x0000e400ff067b82 */ /* 0x000ee20000000a00 */
[----:B0-----:R-:W-:-:S06]  /*00c0*/  IMAD.WIDE R2, R9, 0x4, R2 ;  /* 0x0000000409027825 */ /* 0x001fcc00078e0202 */
[----:B-1----:R-:W4:Y:S01]  /*00d0*/  LDG.E R2, desc[UR4][R2.64] ;  /* 0x0000000402027981 */ /* 0x002f22000c1e1900 */
[----:B--2---:R-:W-:-:S06]  /*00e0*/  IMAD.WIDE R4, R9, 0x4, R4 ;  /* 0x0000000409047825 */ /* 0x004fcc00078e0204 */
[----:B------:R-:W4:Y:S01]  /*00f0*/  LDG.E R5, desc[UR4][R4.64] ;  /* 0x0000000404057981 */ /* 0x000f22000c1e1900 */
[----:B---3--:R-:W-:Y:S01]  /*0100*/  IMAD.WIDE R6, R9, 0x4, R6 ;  /* 0x0000000409067825 */ /* 0x008fe200078e0206 */
[----:B----4-:R-:W-:-:S05]  /*0110*/  IADD3 R9, PT, PT, R2, R5, RZ ;  /* 0x0000000502097210 */ /* 0x010fca0007ffe0ff */
[----:B------:R-:W-:Y:S01]  /*0120*/  STG.E desc[UR4][R6.64], R9 ;  /* 0x0000000906007986 */ /* 0x000fe2000c101904 */
[----:B------:R-:W-:Y:S05]  /*0130*/  EXIT ;  /* 0x000000000000794d */ /* 0x000fea0003800000 */
.L_x_2:
        /* <DEDUP_REMOVED lines=12> */
.L_x_4:


//--------------------- .nv.shared.reserved.0     --------------------------
	.section	.nv.shared.reserved.0,"aw",@nobits
	.weak		__nv_reservedSMEM_offset_0_alias
	.size		__nv_reservedSMEM_offset_0_alias, 0, 64
	.other		__nv_reservedSMEM_offset_0_alias,@"STO_CUDA_RESERVED_SHARED STV_DEFAULT"
__nv_reservedSMEM_offset_0_alias:
	.zero		0
	.zero		64


//--------------------- .nv.constant0._Z18addVectorsNThreadsPiS_S_i --------------------------
	.section	.nv.constant0._Z18addVectorsNThreadsPiS_S_i,"a",@progbits
	.sectionflags	@""
	.align	4
.nv.constant0._Z18addVectorsNThreadsPiS_S_i:
	.zero		924


//--------------------- .nv.constant0._Z20addVectorsBlockSizeNPiS_S_i --------------------------
	.section	.nv.constant0._Z20addVectorsBlockSizeNPiS_S_i,"a",@progbits
	.sectionflags	@""
	.align	4
.nv.constant0._Z20addVectorsBlockSizeNPiS_S_i:
	.zero		924


//--------------------- SYMBOLS --------------------------

	.type		.nv.reservedSmem.offset0,@object
	.size		.nv.reservedSmem.offset0,0x4
